//
// Generated by NVIDIA NVVM Compiler
//
// Compiler Build ID: CL-36424714
// Cuda compilation tools, release 13.0, V13.0.88
// Based on NVVM 20.0.0
//

.version 9.0
.target sm_100
.address_size 64

	// .globl	_Z13matColMeanDivPdiiS_

.visible .entry _Z13matColMeanDivPdiiS_(
	.param .u64 .ptr .align 1 _Z13matColMeanDivPdiiS__param_0,
	.param .u32 _Z13matColMeanDivPdiiS__param_1,
	.param .u32 _Z13matColMeanDivPdiiS__param_2,
	.param .u64 .ptr .align 1 _Z13matColMeanDivPdiiS__param_3
)
{
	.reg .pred 	%p<2>;
	.reg .b32 	%r<7>;
	.reg .b64 	%rd<8>;
	.reg .b64 	%fd<4>;

	ld.param.u64 	%rd1, [_Z13matColMeanDivPdiiS__param_0];
	ld.param.u32 	%r2, [_Z13matColMeanDivPdiiS__param_1];
	ld.param.u32 	%r3, [_Z13matColMeanDivPdiiS__param_2];
	ld.param.u64 	%rd2, [_Z13matColMeanDivPdiiS__param_3];
	mov.u32 	%r4, %ctaid.x;
	mov.u32 	%r5, %ntid.x;
	mov.u32 	%r6, %tid.x;
	mad.lo.s32 	%r1, %r4, %r5, %r6;
	setp.ge.s32 	%p1, %r1, %r3;
	@%p1 bra 	$L__BB0_2;
	cvta.to.global.u64 	%rd3, %rd2;
	cvta.to.global.u64 	%rd4, %rd1;
	mul.wide.s32 	%rd5, %r1, 8;
	add.s64 	%rd6, %rd3, %rd5;
	ld.global.f64 	%fd1, [%rd6];
	cvt.rn.f64.s32 	%fd2, %r2;
	div.rn.f64 	%fd3, %fd1, %fd2;
	add.s64 	%rd7, %rd4, %rd5;
	st.global.f64 	[%rd7], %fd3;
$L__BB0_2:
	ret;

}


// ===== COMPILED SASS (sm_100) =====

	.target	sm_100

	.elftype	@"ET_EXEC"


//--------------------- .note.nv.tkinfo           --------------------------
	.section	.note.nv.tkinfo,"",@"SHT_NOTE"
	.sectionflags	@"SHF_NOTE_NV_TKINFO"
	.tkinfo
        /*0018*/ 	.word	0x00000002
        /*0030*/ 	.string	""
        /*0030*/ 	.string	"ptxas"
        /*0030*/ 	.string	"Cuda compilation tools, release 13.0, V13.0.88"
        /*0030*/ 	.string	"Build cuda_13.0.r13.0/compiler.36424714_0"
        /*0030*/ 	.string	"-arch sm_100 -m 64 "



//--------------------- .note.nv.cuinfo           --------------------------
	.section	.note.nv.cuinfo,"",@"SHT_NOTE"
	.sectionflags	@"SHF_NOTE_NV_CUINFO"
        /*0018*/ 	.short	0x0002
        /*001a*/ 	.short	0x0064
        /*001c*/ 	.short	0x0082
	.zero		2


//--------------------- .nv.info                  --------------------------
	.section	.nv.info,"",@"SHT_CUDA_INFO"
	.align	4


	//----- nvinfo : EIATTR_REGCOUNT
	.align		4
        /*0000*/ 	.byte	0x04, 0x2f
        /*0002*/ 	.short	(.L_1 - .L_0)
	.align		4
.L_0:
        /*0004*/ 	.word	index@(_Z13matColMeanDivPdiiS_)
        /*0008*/ 	.word	0x00000019


	//----- nvinfo : EIATTR_FRAME_SIZE
	.align		4
.L_1:
        /*000c*/ 	.byte	0x04, 0x11
        /*000e*/ 	.short	(.L_3 - .L_2)
	.align		4
.L_2:
        /*0010*/ 	.word	index@($__internal_0_$__cuda_sm20_div_rn_f64_full)
        /*0014*/ 	.word	0x00000000


	//----- nvinfo : EIATTR_FRAME_SIZE
	.align		4
.L_3:
        /*0018*/ 	.byte	0x04, 0x11
        /*001a*/ 	.short	(.L_5 - .L_4)
	.align		4
.L_4:
        /*001c*/ 	.word	index@(_Z13matColMeanDivPdiiS_)
        /*0020*/ 	.word	0x00000000


	//----- nvinfo : EIATTR_MIN_STACK_SIZE
	.align		4
.L_5:
        /*0024*/ 	.byte	0x04, 0x12
        /*0026*/ 	.short	(.L_7 - .L_6)
	.align		4
.L_6:
        /*0028*/ 	.word	index@(_Z13matColMeanDivPdiiS_)
        /*002c*/ 	.word	0x00000000
.L_7:


//--------------------- .nv.compat                --------------------------
	.section	.nv.compat,"",@"SHT_CUDA_COMPAT_INFO"
	.align	4
        /*0000*/ 	.byte	0x02, 0x09, 0x00, 0x00, 0x02, 0x02, 0x01, 0x00, 0x02, 0x05, 0x05, 0x00, 0x03, 0x07, 0x01, 0x01
        /*0010*/ 	.byte	0x02, 0x03, 0x00, 0x00, 0x02, 0x06, 0x01, 0x00, 0x04, 0x0b, 0x08, 0x00, 0x01, 0x00, 0x00, 0x00
        /*0020*/ 	.byte	0x00, 0x00, 0x00, 0x00


//--------------------- .nv.info._Z13matColMeanDivPdiiS_ --------------------------
	.section	.nv.info._Z13matColMeanDivPdiiS_,"",@"SHT_CUDA_INFO"
	.sectionflags	@""
	.align	4


	//----- nvinfo : EIATTR_CUDA_API_VERSION
	.align		4
        /*0000*/ 	.byte	0x04, 0x37
        /*0002*/ 	.short	(.L_9 - .L_8)
.L_8:
        /*0004*/ 	.word	0x00000082


	//----- nvinfo : EIATTR_KPARAM_INFO
	.align		4
.L_9:
        /*0008*/ 	.byte	0x04, 0x17
        /*000a*/ 	.short	(.L_11 - .L_10)
.L_10:
        /*000c*/ 	.word	0x00000000
        /*0010*/ 	.short	0x0003
        /*0012*/ 	.short	0x0010
        /*0014*/ 	.byte	0x00, 0xf5, 0x21, 0x00


	//----- nvinfo : EIATTR_KPARAM_INFO
	.align		4
.L_11:
        /*0018*/ 	.byte	0x04, 0x17
        /*001a*/ 	.short	(.L_13 - .L_12)
.L_12:
        /*001c*/ 	.word	0x00000000
        /*0020*/ 	.short	0x0002
        /*0022*/ 	.short	0x000c
        /*0024*/ 	.byte	0x00, 0xf0, 0x11, 0x00


	//----- nvinfo : EIATTR_KPARAM_INFO
	.align		4
.L_13:
        /*0028*/ 	.byte	0x04, 0x17
        /*002a*/ 	.short	(.L_15 - .L_14)
.L_14:
        /*002c*/ 	.word	0x00000000
        /*0030*/ 	.short	0x0001
        /*0032*/ 	.short	0x0008
        /*0034*/ 	.byte	0x00, 0xf0, 0x11, 0x00


	//----- nvinfo : EIATTR_KPARAM_INFO
	.align		4
.L_15:
        /*0038*/ 	.byte	0x04, 0x17
        /*003a*/ 	.short	(.L_17 - .L_16)
.L_16:
        /*003c*/ 	.word	0x00000000
        /*0040*/ 	.short	0x0000
        /*0042*/ 	.short	0x0000
        /*0044*/ 	.byte	0x00, 0xf5, 0x21, 0x00


	//----- nvinfo : EIATTR_SPARSE_MMA_MASK
	.align		4
.L_17:
        /*0048*/ 	.byte	0x03, 0x50
        /*004a*/ 	.short	0x0000


	//----- nvinfo : EIATTR_MAXREG_COUNT
	.align		4
        /*004c*/ 	.byte	0x03, 0x1b
        /*004e*/ 	.short	0x00ff


	//----- nvinfo : EIATTR_MERCURY_ISA_VERSION
	.align		4
        /*0050*/ 	.byte	0x03, 0x5f
        /*0052*/ 	.short	0x0101


	//----- nvinfo : EIATTR_VRC_CTA_INIT_COUNT
	.align		4
        /*0054*/ 	.byte	0x02, 0x4a
	.zero		1
	.zero		1


	//----- nvinfo : EIATTR_EXIT_INSTR_OFFSETS
	.align		4
        /*0058*/ 	.byte	0x04, 0x1c
        /*005a*/ 	.short	(.L_19 - .L_18)


	//   ....[0]....
.L_18:
        /*005c*/ 	.word	0x00000070


	//   ....[1]....
        /*0060*/ 	.word	0x00000230


	//----- nvinfo : EIATTR_CRS_STACK_SIZE
	.align		4
.L_19:
        /*0064*/ 	.byte	0x04, 0x1e
        /*0066*/ 	.short	(.L_21 - .L_20)
.L_20:
        /*0068*/ 	.word	0x00000000


	//----- nvinfo : EIATTR_CBANK_PARAM_SIZE
	.align		4
.L_21:
        /*006c*/ 	.byte	0x03, 0x19
        /*006e*/ 	.short	0x0018


	//----- nvinfo : EIATTR_PARAM_CBANK
	.align		4
        /*0070*/ 	.byte	0x04, 0x0a
        /*0072*/ 	.short	(.L_23 - .L_22)
	.align		4
.L_22:
        /*0074*/ 	.word	index@(.nv.constant0._Z13matColMeanDivPdiiS_)
        /*0078*/ 	.short	0x0380
        /*007a*/ 	.short	0x0018


	//----- nvinfo : EIATTR_SW_WAR
	.align		4
.L_23:
        /*007c*/ 	.byte	0x04, 0x36
        /*007e*/ 	.short	(.L_25 - .L_24)
.L_24:
        /*0080*/ 	.word	0x00000008
.L_25:


//--------------------- .nv.callgraph             --------------------------
	.section	.nv.callgraph,"",@"SHT_CUDA_CALLGRAPH"
	.align	4
	.sectionentsize	8
	.align		4
        /*0000*/ 	.word	0x00000000
	.align		4
        /*0004*/ 	.word	0xffffffff
	.align		4
        /*0008*/ 	.word	0x00000000
	.align		4
        /*000c*/ 	.word	0xfffffffe
	.align		4
        /*0010*/ 	.word	0x00000000
	.align		4
        /*0014*/ 	.word	0xfffffffd
	.align		4
        /*0018*/ 	.word	0x00000000
	.align		4
        /*001c*/ 	.word	0xfffffffc


//--------------------- .text._Z13matColMeanDivPdiiS_ --------------------------
	.section	.text._Z13matColMeanDivPdiiS_,"ax",@progbits
	.align	128
        .global         _Z13matColMeanDivPdiiS_
        .type           _Z13matColMeanDivPdiiS_,@function
        .size           _Z13matColMeanDivPdiiS_,(.L_x_8 - _Z13matColMeanDivPdiiS_)
        .other          _Z13matColMeanDivPdiiS_,@"STO_CUDA_ENTRY STV_DEFAULT"
_Z13matColMeanDivPdiiS_:
.text._Z13matColMeanDivPdiiS_:
[----:B------:R-:W-:Y:S01]  /*0000*/  LDC R1, c[0x0][0x37c] ;  /* 0x0000df00ff017b82 */ /* 0x000fe20000000800 */
[----:B------:R-:W0:Y:S07]  /*0010*/  S2R R3, SR_TID.X ;  /* 0x0000000000037919 */ /* 0x000e2e0000002100 */
[----:B------:R-:W0:Y:S01]  /*0020*/  S2UR UR4, SR_CTAID.X ;  /* 0x00000000000479c3 */ /* 0x000e220000002500 */
[----:B------:R-:W1:Y:S07]  /*0030*/  LDCU UR5, c[0x0][0x38c] ;  /* 0x00007180ff0577ac */ /* 0x000e6e0008000800 */
[----:B------:R-:W0:Y:S02]  /*0040*/  LDC R0, c[0x0][0x360] ;  /* 0x0000d800ff007b82 */ /* 0x000e240000000800 */
[----:B0-----:R-:W-:-:S05]  /*0050*/  IMAD R0, R0, UR4, R3 ;  /* 0x0000000400007c24 */ /* 0x001fca000f8e0203 */
[----:B-1----:R-:W-:-:S13]  /*0060*/  ISETP.GE.AND P0, PT, R0, UR5, PT ;  /* 0x0000000500007c0c */ /* 0x002fda000bf06270 */
[----:B------:R-:W-:Y:S05]  /*0070*/  @P0 EXIT ;  /* 0x000000000000094d */ /* 0x000fea0003800000 */
[----:B------:R-:W0:Y:S01]  /*0080*/  LDC.64 R6, c[0x0][0x390] ;  /* 0x0000e400ff067b82 */ /* 0x000e220000000a00 */
[----:B------:R-:W1:Y:S01]  /*0090*/  LDCU.64 UR4, c[0x0][0x358] ;  /* 0x00006b00ff0477ac */ /* 0x000e620008000a00 */
[----:B------:R-:W2:Y:S01]  /*00a0*/  LDCU UR6, c[0x0][0x388] ;  /* 0x00007100ff0677ac */ /* 0x000ea20008000800 */
[----:B0-----:R-:W-:-:S06]  /*00b0*/  IMAD.WIDE R6, R0, 0x8, R6 ;  /* 0x0000000800067825 */ /* 0x001fcc00078e0206 */
[----:B-1----:R-:W3:Y:S01]  /*00c0*/  LDG.E.64 R6, desc[UR4][R6.64] ;  /* 0x0000000406067981 */ /* 0x002ee2000c1e1b00 */
[----:B--2---:R-:W0:Y:S01]  /*00d0*/  I2F.F64 R4, UR6 ;  /* 0x0000000600047d12 */ /* 0x004e220008201c00 */
[----:B------:R-:W-:Y:S01]  /*00e0*/  IMAD.MOV.U32 R2, RZ, RZ, 0x1 ;  /* 0x00000001ff027424 */ /* 0x000fe200078e00ff */
[----:B------:R-:W-:Y:S06]  /*00f0*/  BSSY.RECONVERGENT B0, `(.L_x_0) ;  /* 0x0000010000007945 */ /* 0x000fec0003800200 */
[----:B0-----:R-:W0:Y:S02]  /*0100*/  MUFU.RCP64H R3, R5 ;  /* 0x0000000500037308 */ /* 0x001e240000001800 */
[----:B0-----:R-:W-:-:S08]  /*0110*/  DFMA R8, -R4, R2, 1 ;  /* 0x3ff000000408742b */ /* 0x001fd00000000102 */
[----:B------:R-:W-:-:S08]  /*0120*/  DFMA R8, R8, R8, R8 ;  /* 0x000000080808722b */ /* 0x000fd00000000008 */
[----:B------:R-:W-:-:S08]  /*0130*/  DFMA R8, R2, R8, R2 ;  /* 0x000000080208722b */ /* 0x000fd00000000002 */
[----:B------:R-:W-:-:S08]  /*0140*/  DFMA R2, -R4, R8, 1 ;  /* 0x3ff000000402742b */ /* 0x000fd00000000108 */
[----:B------:R-:W-:-:S08]  /*0150*/  DFMA R2, R8, R2, R8 ;  /* 0x000000020802722b */ /* 0x000fd00000000008 */
[----:B---3--:R-:W-:Y:S01]  /*0160*/  DMUL R8, R6, R2 ;  /* 0x0000000206087228 */ /* 0x008fe20000000000 */
[----:B------:R-:W-:-:S07]  /*0170*/  FSETP.GEU.AND P1, PT, |R7|, 6.5827683646048100446e-37, PT ;  /* 0x036000000700780b */ /* 0x000fce0003f2e200 */
[----:B------:R-:W-:-:S08]  /*0180*/  DFMA R10, -R4, R8, R6 ;  /* 0x00000008040a722b */ /* 0x000fd00000000106 */
[----:B------:R-:W-:-:S10]  /*0190*/  DFMA R2, R2, R10, R8 ;  /* 0x0000000a0202722b */ /* 0x000fd40000000008 */
[----:B------:R-:W-:-:S05]  /*01a0*/  FFMA R8, RZ, R5, R3 ;  /* 0x00000005ff087223 */ /* 0x000fca0000000003 */
[----:B------:R-:W-:-:S13]  /*01b0*/  FSETP.GT.AND P0, PT, |R8|, 1.469367938527859385e-39, PT ;  /* 0x001000000800780b */ /* 0x000fda0003f04200 */
[----:B------:R-:W-:Y:S05]  /*01c0*/  @P0 BRA P1, `(.L_x_1) ;  /* 0x0000000000080947 */ /* 0x000fea0000800000 */
[----:B------:R-:W-:-:S07]  /*01d0*/  MOV R10, 0x1f0 ;  /* 0x000001f0000a7802 */ /* 0x000fce0000000f00 */
[----:B------:R-:W-:Y:S05]  /*01e0*/  CALL.REL.NOINC `($__internal_0_$__cuda_sm20_div_rn_f64_full) ;  /* 0x0000000000147944 */ /* 0x000fea0003c00000 */
.L_x_1:
[----:B------:R-:W-:Y:S05]  /*01f0*/  BSYNC.RECONVERGENT B0 ;  /* 0x0000000000007941 */ /* 0x000fea0003800200 */
.L_x_0:
[----:B------:R-:W0:Y:S02]  /*0200*/  LDC.64 R4, c[0x0][0x380] ;  /* 0x0000e000ff047b82 */ /* 0x000e240000000a00 */
[----:B0-----:R-:W-:-:S05]  /*0210*/  IMAD.WIDE R4, R0, 0x8, R4 ;  /* 0x0000000800047825 */ /* 0x001fca00078e0204 */
[----:B------:R-:W-:Y:S01]  /*0220*/  STG.E.64 desc[UR4][R4.64], R2 ;  /* 0x0000000204007986 */ /* 0x000fe2000c101b04 */
[----:B------:R-:W-:Y:S05]  /*0230*/  EXIT ;  /* 0x000000000000794d */ /* 0x000fea0003800000 */
        .weak           $__internal_0_$__cuda_sm20_div_rn_f64_full
        .type           $__internal_0_$__cuda_sm20_div_rn_f64_full,@function
        .size           $__internal_0_$__cuda_sm20_div_rn_f64_full,(.L_x_8 - $__internal_0_$__cuda_sm20_div_rn_f64_full)
$__internal_0_$__cuda_sm20_div_rn_f64_full:
[C---:B------:R-:W-:Y:S01]  /*0240*/  FSETP.GEU.AND P0, PT, |R5|.reuse, 1.469367938527859385e-39, PT ;  /* 0x001000000500780b */ /* 0x040fe20003f0e200 */
[----:B------:R-:W-:Y:S01]  /*0250*/  IMAD.MOV.U32 R16, RZ, RZ, 0x1 ;  /* 0x00000001ff107424 */ /* 0x000fe200078e00ff */
[----:B------:R-:W-:Y:S01]  /*0260*/  LOP3.LUT R2, R5, 0x800fffff, RZ, 0xc0, !PT ;  /* 0x800fffff05027812 */ /* 0x000fe200078ec0ff */
[----:B------:R-:W-:Y:S01]  /*0270*/  BSSY.RECONVERGENT B1, `(.L_x_2) ;  /* 0x0000055000017945 */ /* 0x000fe20003800200 */
[C---:B------:R-:W-:Y:S02]  /*0280*/  FSETP.GEU.AND P2, PT, |R7|.reuse, 1.469367938527859385e-39, PT ;  /* 0x001000000700780b */ /* 0x040fe40003f4e200 */
[----:B------:R-:W-:Y:S01]  /*0290*/  LOP3.LUT R3, R2, 0x3ff00000, RZ, 0xfc, !PT ;  /* 0x3ff0000002037812 */ /* 0x000fe200078efcff */
[----:B------:R-:W-:Y:S01]  /*02a0*/  IMAD.MOV.U32 R2, RZ, RZ, R4 ;  /* 0x000000ffff027224 */ /* 0x000fe200078e0004 */
[----:B------:R-:W-:Y:S02]  /*02b0*/  LOP3.LUT R11, R7, 0x7ff00000, RZ, 0xc0, !PT ;  /* 0x7ff00000070b7812 */ /* 0x000fe400078ec0ff */
[----:B------:R-:W-:-:S03]  /*02c0*/  LOP3.LUT R14, R5, 0x7ff00000, RZ, 0xc0, !PT ;  /* 0x7ff00000050e7812 */ /* 0x000fc600078ec0ff */
[----:B------:R-:W-:Y:S01]  /*02d0*/  @!P0 DMUL R2, R4, 8.98846567431157953865e+307 ;  /* 0x7fe0000004028828 */ /* 0x000fe20000000000 */
[----:B------:R-:W-:-:S03]  /*02e0*/  ISETP.GE.U32.AND P1, PT, R11, R14, PT ;  /* 0x0000000e0b00720c */ /* 0x000fc60003f26070 */
[----:B------:R-:W-:Y:S01]  /*02f0*/  @!P2 LOP3.LUT R12, R5, 0x7ff00000, RZ, 0xc0, !PT ;  /* 0x7ff00000050ca812 */ /* 0x000fe200078ec0ff */
[----:B------:R-:W-:Y:S01]  /*0300*/  @!P2 IMAD.MOV.U32 R18, RZ, RZ, RZ ;  /* 0x000000ffff12a224 */ /* 0x000fe200078e00ff */
[----:B------:R-:W0:Y:S02]  /*0310*/  MUFU.RCP64H R17, R3 ;  /* 0x0000000300117308 */ /* 0x000e240000001800 */
[----:B------:R-:W-:Y:S01]  /*0320*/  @!P2 ISETP.GE.U32.AND P3, PT, R11, R12, PT ;  /* 0x0000000c0b00a20c */ /* 0x000fe20003f66070 */
[----:B------:R-:W-:-:S05]  /*0330*/  IMAD.MOV.U32 R12, RZ, RZ, 0x1ca00000 ;  /* 0x1ca00000ff0c7424 */ /* 0x000fca00078e00ff */
[----:B------:R-:W-:-:S04]  /*0340*/  @!P2 SEL R13, R12, 0x63400000, !P3 ;  /* 0x634000000c0da807 */ /* 0x000fc80005800000 */
[----:B------:R-:W-:-:S04]  /*0350*/  @!P2 LOP3.LUT R13, R13, 0x80000000, R7, 0xf8, !PT ;  /* 0x800000000d0da812 */ /* 0x000fc800078ef807 */
[----:B------:R-:W-:Y:S01]  /*0360*/  @!P2 LOP3.LUT R19, R13, 0x100000, RZ, 0xfc, !PT ;  /* 0x001000000d13a812 */ /* 0x000fe200078efcff */
[----:B0-----:R-:W-:-:S08]  /*0370*/  DFMA R8, R16, -R2, 1 ;  /* 0x3ff000001008742b */ /* 0x001fd00000000802 */
[----:B------:R-:W-:-:S08]  /*0380*/  DFMA R8, R8, R8, R8 ;  /* 0x000000080808722b */ /* 0x000fd00000000008 */
[----:B------:R-:W-:Y:S01]  /*0390*/  DFMA R16, R16, R8, R16 ;  /* 0x000000081010722b */ /* 0x000fe20000000010 */
[----:B------:R-:W-:Y:S01]  /*03a0*/  SEL R9, R12, 0x63400000, !P1 ;  /* 0x634000000c097807 */ /* 0x000fe20004800000 */
[----:B------:R-:W-:-:S03]  /*03b0*/  IMAD.MOV.U32 R8, RZ, RZ, R6 ;  /* 0x000000ffff087224 */ /* 0x000fc600078e0006 */
[----:B------:R-:W-:-:S03]  /*03c0*/  LOP3.LUT R9, R9, 0x800fffff, R7, 0xf8, !PT ;  /* 0x800fffff09097812 */ /* 0x000fc600078ef807 */
[----:B------:R-:W-:-:S03]  /*03d0*/  DFMA R20, R16, -R2, 1 ;  /* 0x3ff000001014742b */ /* 0x000fc60000000802 */
[----:B------:R-:W-:-:S05]  /*03e0*/  @!P2 DFMA R8, R8, 2, -R18 ;  /* 0x400000000808a82b */ /* 0x000fca0000000812 */
[----:B------:R-:W-:Y:S01]  /*03f0*/  DFMA R16, R16, R20, R16 ;  /* 0x000000141010722b */ /* 0x000fe20000000010 */
[----:B------:R-:W-:Y:S02]  /*0400*/  IMAD.MOV.U32 R21, RZ, RZ, R11 ;  /* 0x000000ffff157224 */ /* 0x000fe400078e000b */
[----:B------:R-:W-:Y:S01]  /*0410*/  IMAD.MOV.U32 R20, RZ, RZ, R14 ;  /* 0x000000ffff147224 */ /* 0x000fe200078e000e */
[----:B------:R-:W-:Y:S02]  /*0420*/  @!P0 LOP3.LUT R20, R3, 0x7ff00000, RZ, 0xc0, !PT ;  /* 0x7ff0000003148812 */ /* 0x000fe400078ec0ff */
[----:B------:R-:W-:Y:S02]  /*0430*/  @!P2 LOP3.LUT R21, R9, 0x7ff00000, RZ, 0xc0, !PT ;  /* 0x7ff000000915a812 */ /* 0x000fe400078ec0ff */
[----:B------:R-:W-:Y:S01]  /*0440*/  DMUL R18, R16, R8 ;  /* 0x0000000810127228 */ /* 0x000fe20000000000 */
[----:B------:R-:W-:Y:S02]  /*0450*/  VIADD R22, R20, 0xffffffff ;  /* 0xffffffff14167836 */ /* 0x000fe40000000000 */
[----:B------:R-:W-:-:S05]  /*0460*/  VIADD R13, R21, 0xffffffff ;  /* 0xffffffff150d7836 */ /* 0x000fca0000000000 */
[----:B------:R-:W-:Y:S01]  /*0470*/  DFMA R14, R18, -R2, R8 ;  /* 0x80000002120e722b */ /* 0x000fe20000000008 */
[----:B------:R-:W-:-:S04]  /*0480*/  ISETP.GT.U32.AND P0, PT, R13, 0x7feffffe, PT ;  /* 0x7feffffe0d00780c */ /* 0x000fc80003f04070 */
[----:B------:R-:W-:-:S03]  /*0490*/  ISETP.GT.U32.OR P0, PT, R22, 0x7feffffe, P0 ;  /* 0x7feffffe1600780c */ /* 0x000fc60000704470 */
[----:B------:R-:W-:-:S10]  /*04a0*/  DFMA R14, R16, R14, R18 ;  /* 0x0000000e100e722b */ /* 0x000fd40000000012 */
[----:B------:R-:W-:Y:S05]  /*04b0*/  @P0 BRA `(.L_x_3) ;  /* 0x00000000006c0947 */ /* 0x000fea0003800000 */
[----:B------:R-:W-:-:S04]  /*04c0*/  LOP3.LUT R16, R5, 0x7ff00000, RZ, 0xc0, !PT ;  /* 0x7ff0000005107812 */ /* 0x000fc800078ec0ff */
[CC--:B------:R-:W-:Y:S02]  /*04d0*/  VIADDMNMX R6, R11.reuse, -R16.reuse, 0xb9600000, !PT ;  /* 0xb96000000b067446 */ /* 0x0c0fe40007800910 */
[----:B------:R-:W-:Y:S02]  /*04e0*/  ISETP.GE.U32.AND P0, PT, R11, R16, PT ;  /* 0x000000100b00720c */ /* 0x000fe40003f06070 */
[----:B------:R-:W-:Y:S02]  /*04f0*/  VIMNMX R6, PT, PT, R6, 0x46a00000, PT ;  /* 0x46a0000006067848 */ /* 0x000fe40003fe0100 */
[----:B------:R-:W-:-:S05]  /*0500*/  SEL R11, R12, 0x63400000, !P0 ;  /* 0x634000000c0b7807 */ /* 0x000fca0004000000 */
[----:B------:R-:W-:Y:S02]  /*0510*/  IMAD.IADD R11, R6, 0x1, -R11 ;  /* 0x00000001060b7824 */ /* 0x000fe400078e0a0b */
[----:B------:R-:W-:Y:S02]  /*0520*/  IMAD.MOV.U32 R6, RZ, RZ, RZ ;  /* 0x000000ffff067224 */ /* 0x000fe400078e00ff */
[----:B------:R-:W-:-:S06]  /*0530*/  VIADD R7, R11, 0x7fe00000 ;  /* 0x7fe000000b077836 */ /* 0x000fcc0000000000 */
[----:B------:R-:W-:-:S10]  /*0540*/  DMUL R12, R14, R6 ;  /* 0x000000060e0c7228 */ /* 0x000fd40000000000 */
[----:B------:R-:W-:-:S13]  /*0550*/  FSETP.GTU.AND P0, PT, |R13|, 1.469367938527859385e-39, PT ;  /* 0x001000000d00780b */ /* 0x000fda0003f0c200 */
[----:B------:R-:W-:Y:S05]  /*0560*/  @P0 BRA `(.L_x_4) ;  /* 0x0000000000940947 */ /* 0x000fea0003800000 */
[----:B------:R-:W-:Y:S01]  /*0570*/  DFMA R2, R14, -R2, R8 ;  /* 0x800000020e02722b */ /* 0x000fe20000000008 */
[----:B------:R-:W-:-:S09]  /*0580*/  IMAD.MOV.U32 R6, RZ, RZ, RZ ;  /* 0x000000ffff067224 */ /* 0x000fd200078e00ff */
[C---:B------:R-:W-:Y:S02]  /*0590*/  FSETP.NEU.AND P0, PT, R3.reuse, RZ, PT ;  /* 0x000000ff0300720b */ /* 0x040fe40003f0d000 */
[----:B------:R-:W-:-:S04]  /*05a0*/  LOP3.LUT R5, R3, 0x80000000, R5, 0x48, !PT ;  /* 0x8000000003057812 */ /* 0x000fc800078e4805 */
[----:B------:R-:W-:-:S07]  /*05b0*/  LOP3.LUT R7, R5, R7, RZ, 0xfc, !PT ;  /* 0x0000000705077212 */ /* 0x000fce00078efcff */
[----:B------:R-:W-:Y:S05]  /*05c0*/  @!P0 BRA `(.L_x_4) ;  /* 0x00000000007c8947 */ /* 0x000fea0003800000 */
[----:B------:R-:W-:Y:S01]  /*05d0*/  IMAD.MOV R3, RZ, RZ, -R11 ;  /* 0x000000ffff037224 */ /* 0x000fe200078e0a0b */
[----:B------:R-:W-:Y:S01]  /*05e0*/  DMUL.RP R6, R14, R6 ;  /* 0x000000060e067228 */ /* 0x000fe20000008000 */
[----:B------:R-:W-:Y:S01]  /*05f0*/  IMAD.MOV.U32 R2, RZ, RZ, RZ ;  /* 0x000000ffff027224 */ /* 0x000fe200078e00ff */
[----:B------:R-:W-:-:S05]  /*0600*/  IADD3 R11, PT, PT, -R11, -0x43300000, RZ ;  /* 0xbcd000000b0b7810 */ /* 0x000fca0007ffe1ff */
[----:B------:R-:W-:-:S03]  /*0610*/  DFMA R2, R12, -R2, R14 ;  /* 0x800000020c02722b */ /* 0x000fc6000000000e */
[----:B------:R-:W-:-:S07]  /*0620*/  LOP3.LUT R5, R7, R5, RZ, 0x3c, !PT ;  /* 0x0000000507057212 */ /* 0x000fce00078e3cff */
[----:B------:R-:W-:-:S04]  /*0630*/  FSETP.NEU.AND P0, PT, |R3|, R11, PT ;  /* 0x0000000b0300720b */ /* 0x000fc80003f0d200 */
[----:B------:R-:W-:Y:S02]  /*0640*/  FSEL R12, R6, R12, !P0 ;  /* 0x0000000c060c7208 */ /* 0x000fe40004000000 */
[----:B------:R-:W-:Y:S01]  /*0650*/  FSEL R13, R5, R13, !P0 ;  /* 0x0000000d050d7208 */ /* 0x000fe20004000000 */
[----:B------:R-:W-:Y:S06]  /*0660*/  BRA `(.L_x_4) ;  /* 0x0000000000547947 */ /* 0x000fec0003800000 */
.L_x_3:
[----:B------:R-:W-:-:S14]  /*0670*/  DSETP.NAN.AND P0, PT, R6, R6, PT ;  /* 0x000000060600722a */ /* 0x000fdc0003f08000 */
[----:B------:R-:W-:Y:S05]  /*0680*/  @P0 BRA `(.L_x_5) ;  /* 0x0000000000440947 */ /* 0x000fea0003800000 */
[----:B------:R-:W-:-:S14]  /*0690*/  DSETP.NAN.AND P0, PT, R4, R4, PT ;  /* 0x000000040400722a */ /* 0x000fdc0003f08000 */
[----:B------:R-:W-:Y:S05]  /*06a0*/  @P0 BRA `(.L_x_6) ;  /* 0x0000000000300947 */ /* 0x000fea0003800000 */
[----:B------:R-:W-:Y:S01]  /*06b0*/  ISETP.NE.AND P0, PT, R21, R20, PT ;  /* 0x000000141500720c */ /* 0x000fe20003f05270 */
[----:B------:R-:W-:Y:S02]  /*06c0*/  IMAD.MOV.U32 R12, RZ, RZ, 0x0 ;  /* 0x00000000ff0c7424 */ /* 0x000fe400078e00ff */
[----:B------:R-:W-:-:S10]  /*06d0*/  IMAD.MOV.U32 R13, RZ, RZ, -0x80000 ;  /* 0xfff80000ff0d7424 */ /* 0x000fd400078e00ff */
[----:B------:R-:W-:Y:S05]  /*06e0*/  @!P0 BRA `(.L_x_4) ;  /* 0x0000000000348947 */ /* 0x000fea0003800000 */
[----:B------:R-:W-:Y:S02]  /*06f0*/  ISETP.NE.AND P0, PT, R21, 0x7ff00000, PT ;  /* 0x7ff000001500780c */ /* 0x000fe40003f05270 */
[----:B------:R-:W-:Y:S02]  /*0700*/  LOP3.LUT R13, R7, 0x80000000, R5, 0x48, !PT ;  /* 0x80000000070d7812 */ /* 0x000fe400078e4805 */
[----:B------:R-:W-:-:S13]  /*0710*/  ISETP.EQ.OR P0, PT, R20, RZ, !P0 ;  /* 0x000000ff1400720c */ /* 0x000fda0004702670 */
[----:B------:R-:W-:Y:S01]  /*0720*/  @P0 LOP3.LUT R2, R13, 0x7ff00000, RZ, 0xfc, !PT ;  /* 0x7ff000000d020812 */ /* 0x000fe200078efcff */
[----:B------:R-:W-:Y:S02]  /*0730*/  @!P0 IMAD.MOV.U32 R12, RZ, RZ, RZ ;  /* 0x000000ffff0c8224 */ /* 0x000fe400078e00ff */
[----:B------:R-:W-:Y:S02]  /*0740*/  @P0 IMAD.MOV.U32 R12, RZ, RZ, RZ ;  /* 0x000000ffff0c0224 */ /* 0x000fe400078e00ff */
[----:B------:R-:W-:Y:S01]  /*0750*/  @P0 IMAD.MOV.U32 R13, RZ, RZ, R2 ;  /* 0x000000ffff0d0224 */ /* 0x000fe200078e0002 */
[----:B------:R-:W-:Y:S06]  /*0760*/  BRA `(.L_x_4) ;  /* 0x0000000000147947 */ /* 0x000fec0003800000 */
.L_x_6:
[----:B------:R-:W-:Y:S01]  /*0770*/  LOP3.LUT R13, R5, 0x80000, RZ, 0xfc, !PT ;  /* 0x00080000050d7812 */ /* 0x000fe200078efcff */
[----:B------:R-:W-:Y:S01]  /*0780*/  IMAD.MOV.U32 R12, RZ, RZ, R4 ;  /* 0x000000ffff0c7224 */ /* 0x000fe200078e0004 */
[----:B------:R-:W-:Y:S06]  /*0790*/  BRA `(.L_x_4) ;  /* 0x0000000000087947 */ /* 0x000fec0003800000 */
.L_x_5:
[----:B------:R-:W-:Y:S01]  /*07a0*/  LOP3.LUT R13, R7, 0x80000, RZ, 0xfc, !PT ;  /* 0x00080000070d7812 */ /* 0x000fe200078efcff */
[----:B------:R-:W-:-:S07]  /*07b0*/  IMAD.MOV.U32 R12, RZ, RZ, R6 ;  /* 0x000000ffff0c7224 */ /* 0x000fce00078e0006 */
.L_x_4:
[----:B------:R-:W-:Y:S05]  /*07c0*/  BSYNC.RECONVERGENT B1 ;  /* 0x0000000000017941 */ /* 0x000fea0003800200 */
.L_x_2:
[----:B------:R-:W-:Y:S02]  /*07d0*/  IMAD.MOV.U32 R11, RZ, RZ, 0x0 ;  /* 0x00000000ff0b7424 */ /* 0x000fe400078e00ff */
[----:B------:R-:W-:Y:S02]  /*07e0*/  IMAD.MOV.U32 R2, RZ, RZ, R12 ;  /* 0x000000ffff027224 */ /* 0x000fe400078e000c */
[----:B------:R-:W-:Y:S01]  /*07f0*/  IMAD.MOV.U32 R3, RZ, RZ, R13 ;  /* 0x000000ffff037224 */ /* 0x000fe200078e000d */
[----:B------:R-:W-:Y:S06]  /*0800*/  RET.REL.NODEC R10 `(_Z13matColMeanDivPdiiS_) ;  /* 0xfffffff40afc7950 */ /* 0x000fec0003c3ffff */
.L_x_7:
[----:B------:R-:W-:-:S00]  /*0810*/  BRA `(.L_x_7) ;  /* 0xfffffffc00fc7947 */ /* 0x000fc0000383ffff */
[----:B------:R-:W-:-:S00]  /*0820*/  NOP ;  /* 0x0000000000007918 */ /* 0x000fc00000000000 */
        /* <DEDUP_REMOVED lines=13> */
.L_x_8:


//--------------------- .nv.shared.reserved.0     --------------------------
	.section	.nv.shared.reserved.0,"aw",@nobits
	.weak		__nv_reservedSMEM_offset_0_alias
	.size		__nv_reservedSMEM_offset_0_alias, 0, 64
	.other		__nv_reservedSMEM_offset_0_alias,@"STO_CUDA_RESERVED_SHARED STV_DEFAULT"
__nv_reservedSMEM_offset_0_alias:
	.zero		0
	.zero		64


//--------------------- .nv.constant0._Z13matColMeanDivPdiiS_ --------------------------
	.section	.nv.constant0._Z13matColMeanDivPdiiS_,"a",@progbits
	.sectionflags	@""
	.align	4
.nv.constant0._Z13matColMeanDivPdiiS_:
	.zero		920


//--------------------- SYMBOLS --------------------------

	.type		.nv.reservedSmem.offset0,@object
	.size		.nv.reservedSmem.offset0,0x4
